//
// Generated by NVIDIA NVVM Compiler
//
// Compiler Build ID: CL-36424714
// Cuda compilation tools, release 13.0, V13.0.88
// Based on NVVM 20.0.0
//

.version 9.0
.target sm_100
.address_size 64

	// .globl	_Z9my_kernelv

.visible .entry _Z9my_kernelv()
{


	ret;

}


// ===== COMPILED SASS (sm_100) =====

	.target	sm_100

	.elftype	@"ET_EXEC"


//--------------------- .note.nv.tkinfo           --------------------------
	.section	.note.nv.tkinfo,"",@"SHT_NOTE"
	.sectionflags	@"SHF_NOTE_NV_TKINFO"
	.tkinfo
        /*0018*/ 	.word	0x00000002
        /*0030*/ 	.string	""
        /*0030*/ 	.string	"ptxas"
        /*0030*/ 	.string	"Cuda compilation tools, release 13.0, V13.0.88"
        /*0030*/ 	.string	"Build cuda_13.0.r13.0/compiler.36424714_0"
        /*0030*/ 	.string	"-arch sm_100 -m 64 "



//--------------------- .note.nv.cuinfo           --------------------------
	.section	.note.nv.cuinfo,"",@"SHT_NOTE"
	.sectionflags	@"SHF_NOTE_NV_CUINFO"
        /*0018*/ 	.short	0x0002
        /*001a*/ 	.short	0x0064
        /*001c*/ 	.short	0x0082
	.zero		2


//--------------------- .nv.info                  --------------------------
	.section	.nv.info,"",@"SHT_CUDA_INFO"
	.align	4


	//----- nvinfo : EIATTR_REGCOUNT
	.align		4
        /*0000*/ 	.byte	0x04, 0x2f
        /*0002*/ 	.short	(.L_1 - .L_0)
	.align		4
.L_0:
        /*0004*/ 	.word	index@(_Z9my_kernelv)
        /*0008*/ 	.word	0x00000004


	//----- nvinfo : EIATTR_FRAME_SIZE
	.align		4
.L_1:
        /*000c*/ 	.byte	0x04, 0x11
        /*000e*/ 	.short	(.L_3 - .L_2)
	.align		4
.L_2:
        /*0010*/ 	.word	index@(_Z9my_kernelv)
        /*0014*/ 	.word	0x00000000


	//----- nvinfo : EIATTR_MIN_STACK_SIZE
	.align		4
.L_3:
        /*0018*/ 	.byte	0x04, 0x12
        /*001a*/ 	.short	(.L_5 - .L_4)
	.align		4
.L_4:
        /*001c*/ 	.word	index@(_Z9my_kernelv)
        /*0020*/ 	.word	0x00000000
.L_5:


//--------------------- .nv.compat                --------------------------
	.section	.nv.compat,"",@"SHT_CUDA_COMPAT_INFO"
	.align	4
        /*0000*/ 	.byte	0x02, 0x09, 0x00, 0x00, 0x02, 0x02, 0x01, 0x00, 0x02, 0x05, 0x05, 0x00, 0x03, 0x07, 0x01, 0x01
        /*0010*/ 	.byte	0x02, 0x03, 0x00, 0x00, 0x02, 0x06, 0x01, 0x00, 0x04, 0x0b, 0x08, 0x00, 0x09, 0x00, 0x00, 0x00
        /*0020*/ 	.byte	0x00, 0x00, 0x00, 0x00


//--------------------- .nv.info._Z9my_kernelv    --------------------------
	.section	.nv.info._Z9my_kernelv,"",@"SHT_CUDA_INFO"
	.sectionflags	@""
	.align	4


	//----- nvinfo : EIATTR_CUDA_API_VERSION
	.align		4
        /*0000*/ 	.byte	0x04, 0x37
        /*0002*/ 	.short	(.L_7 - .L_6)
.L_6:
        /*0004*/ 	.word	0x00000082


	//----- nvinfo : EIATTR_SPARSE_MMA_MASK
	.align		4
.L_7:
        /*0008*/ 	.byte	0x03, 0x50
        /*000a*/ 	.short	0x0000


	//----- nvinfo : EIATTR_MAXREG_COUNT
	.align		4
        /*000c*/ 	.byte	0x03, 0x1b
        /*000e*/ 	.short	0x00ff


	//----- nvinfo : EIATTR_MERCURY_ISA_VERSION
	.align		4
        /*0010*/ 	.byte	0x03, 0x5f
        /*0012*/ 	.short	0x0101


	//----- nvinfo : EIATTR_VRC_CTA_INIT_COUNT
	.align		4
        /*0014*/ 	.byte	0x02, 0x4a
	.zero		1
	.zero		1


	//----- nvinfo : EIATTR_EXIT_INSTR_OFFSETS
	.align		4
        /*0018*/ 	.byte	0x04, 0x1c
        /*001a*/ 	.short	(.L_9 - .L_8)


	//   ....[0]....
.L_8:
        /*001c*/ 	.word	0x00000010


	//----- nvinfo : EIATTR_SW_WAR
	.align		4
.L_9:
        /*0020*/ 	.byte	0x04, 0x36
        /*0022*/ 	.short	(.L_11 - .L_10)
.L_10:
        /*0024*/ 	.word	0x00000008
.L_11:


//--------------------- .nv.callgraph             --------------------------
	.section	.nv.callgraph,"",@"SHT_CUDA_CALLGRAPH"
	.align	4
	.sectionentsize	8
	.align		4
        /*0000*/ 	.word	0x00000000
	.align		4
        /*0004*/ 	.word	0xffffffff
	.align		4
        /*0008*/ 	.word	0x00000000
	.align		4
        /*000c*/ 	.word	0xfffffffe
	.align		4
        /*0010*/ 	.word	0x00000000
	.align		4
        /*0014*/ 	.word	0xfffffffd
	.align		4
        /*0018*/ 	.word	0x00000000
	.align		4
        /*001c*/ 	.word	0xfffffffc


//--------------------- .text._Z9my_kernelv       --------------------------
	.section	.text._Z9my_kernelv,"ax",@progbits
	.align	128
        .global         _Z9my_kernelv
        .type           _Z9my_kernelv,@function
        .size           _Z9my_kernelv,(.L_x_1 - _Z9my_kernelv)
        .other          _Z9my_kernelv,@"STO_CUDA_ENTRY STV_DEFAULT"
_Z9my_kernelv:
.text._Z9my_kernelv:
[----:B------:R-:W-:Y:S01]  /*0000*/  LDC R1, c[0x0][0x37c] ;  /* 0x0000df00ff017b82 */ /* 0x000fe20000000800 */
[----:B------:R-:W-:Y:S05]  /*0010*/  EXIT ;  /* 0x000000000000794d */ /* 0x000fea0003800000 */
.L_x_0:
[----:B------:R-:W-:-:S00]  /*0020*/  BRA `(.L_x_0) ;  /* 0xfffffffc00fc7947 */ /* 0x000fc0000383ffff */
[----:B------:R-:W-:-:S00]  /*0030*/  NOP ;  /* 0x0000000000007918 */ /* 0x000fc00000000000 */
        /* <DEDUP_REMOVED lines=12> */
.L_x_1:


//--------------------- .nv.shared.reserved.0     --------------------------
	.section	.nv.shared.reserved.0,"aw",@nobits
	.weak		__nv_reservedSMEM_offset_0_alias
	.size		__nv_reservedSMEM_offset_0_alias, 0, 64
	.other		__nv_reservedSMEM_offset_0_alias,@"STO_CUDA_RESERVED_SHARED STV_DEFAULT"
__nv_reservedSMEM_offset_0_alias:
	.zero		0
	.zero		64


//--------------------- .nv.constant0._Z9my_kernelv --------------------------
	.section	.nv.constant0._Z9my_kernelv,"a",@progbits
	.sectionflags	@""
	.align	4
.nv.constant0._Z9my_kernelv:
	.zero		896


//--------------------- SYMBOLS --------------------------

	.type		.nv.reservedSmem.offset0,@object
	.size		.nv.reservedSmem.offset0,0x4
